//
// Generated by NVIDIA NVVM Compiler
//
// Compiler Build ID: CL-36424714
// Cuda compilation tools, release 13.0, V13.0.88
// Based on NVVM 20.0.0
//

.version 9.0
.target sm_100
.address_size 64

	// .globl	rope
.global .align 4 .b8 __cudart_i2opi_f[24] = {65, 144, 67, 60, 153, 149, 98, 219, 192, 221, 52, 245, 209, 87, 39, 252, 41, 21, 68, 78, 110, 131, 249, 162};

.visible .entry rope(
	.param .u64 .ptr .align 1 rope_param_0,
	.param .u32 rope_param_1,
	.param .f32 rope_param_2,
	.param .u32 rope_param_3,
	.param .u32 rope_param_4,
	.param .u32 rope_param_5
)
{
	.local .align 4 .b8 	__local_depot0[28];
	.reg .b64 	%SP;
	.reg .b64 	%SPL;
	.reg .pred 	%p<36>;
	.reg .b32 	%r<70>;
	.reg .b32 	%f<117>;
	.reg .b64 	%rd<27>;
	.reg .b64 	%fd<3>;

	mov.u64 	%SPL, __local_depot0;
	ld.param.u64 	%rd9, [rope_param_0];
	ld.param.u32 	%r20, [rope_param_1];
	ld.param.f32 	%f16, [rope_param_2];
	ld.param.u32 	%r23, [rope_param_3];
	ld.param.u32 	%r21, [rope_param_4];
	ld.param.u32 	%r22, [rope_param_5];
	add.u64 	%rd1, %SPL, 0;
	mov.u32 	%r1, %ctaid.x;
	mov.u32 	%r2, %ctaid.y;
	mov.u32 	%r3, %tid.x;
	setp.ge.s32 	%p1, %r1, %r23;
	setp.ge.s32 	%p2, %r2, %r21;
	or.pred  	%p3, %p1, %p2;
	shr.u32 	%r24, %r22, 31;
	add.s32 	%r25, %r22, %r24;
	shr.s32 	%r4, %r25, 1;
	setp.ge.s32 	%p4, %r3, %r4;
	or.pred  	%p5, %p3, %p4;
	mov.f32 	%f115, 0f3F800000;
	@%p5 bra 	$L__BB0_18;
	add.s32 	%r5, %r20, %r1;
	shl.b32 	%r26, %r3, 1;
	cvt.rn.f32.u32 	%f18, %r26;
	cvt.rn.f32.s32 	%f19, %r22;
	div.rn.f32 	%f20, %f18, %f19;
	mul.f32 	%f21, %f20, 0f3F000000;
	cvt.rzi.f32.f32 	%f22, %f21;
	add.f32 	%f23, %f22, %f22;
	sub.f32 	%f24, %f20, %f23;
	abs.f32 	%f2, %f24;
	abs.f32 	%f3, %f16;
	setp.lt.f32 	%p6, %f3, 0f00800000;
	mul.f32 	%f25, %f3, 0f4B800000;
	selp.f32 	%f26, %f25, %f3, %p6;
	selp.f32 	%f27, 0fC1C00000, 0f00000000, %p6;
	mov.b32 	%r27, %f26;
	add.s32 	%r28, %r27, -1060439283;
	and.b32  	%r29, %r28, -8388608;
	sub.s32 	%r30, %r27, %r29;
	mov.b32 	%f28, %r30;
	cvt.rn.f32.s32 	%f29, %r29;
	fma.rn.f32 	%f30, %f29, 0f34000000, %f27;
	add.f32 	%f31, %f28, 0fBF800000;
	add.f32 	%f32, %f28, 0f3F800000;
	rcp.approx.ftz.f32 	%f33, %f32;
	add.f32 	%f34, %f31, %f31;
	mul.f32 	%f35, %f34, %f33;
	mul.f32 	%f36, %f35, %f35;
	sub.f32 	%f37, %f31, %f35;
	add.f32 	%f38, %f37, %f37;
	neg.f32 	%f39, %f35;
	fma.rn.f32 	%f40, %f39, %f31, %f38;
	mul.rn.f32 	%f41, %f33, %f40;
	fma.rn.f32 	%f42, %f36, 0f3A2C32E4, 0f3B52E7DB;
	fma.rn.f32 	%f43, %f42, %f36, 0f3C93BB73;
	fma.rn.f32 	%f44, %f43, %f36, 0f3DF6384F;
	mul.rn.f32 	%f45, %f44, %f36;
	fma.rn.f32 	%f46, %f35, 0f3FB8AA3B, %f30;
	sub.f32 	%f47, %f30, %f46;
	fma.rn.f32 	%f48, %f35, 0f3FB8AA3B, %f47;
	fma.rn.f32 	%f49, %f41, 0f3FB8AA3B, %f48;
	fma.rn.f32 	%f50, %f35, 0f32A55E34, %f49;
	mul.f32 	%f51, %f45, 0f40400000;
	fma.rn.f32 	%f52, %f51, %f41, %f50;
	fma.rn.f32 	%f53, %f45, %f35, %f52;
	add.rn.f32 	%f54, %f46, %f53;
	neg.f32 	%f55, %f46;
	add.rn.f32 	%f56, %f54, %f55;
	neg.f32 	%f57, %f56;
	add.rn.f32 	%f58, %f53, %f57;
	mul.rn.f32 	%f59, %f54, %f20;
	neg.f32 	%f60, %f59;
	fma.rn.f32 	%f61, %f54, %f20, %f60;
	fma.rn.f32 	%f62, %f58, %f20, %f61;
	cvt.rni.f32.f32 	%f63, %f59;
	sub.f32 	%f64, %f59, %f63;
	add.f32 	%f65, %f64, %f62;
	fma.rn.f32 	%f66, %f65, 0f391FCB8E, 0f3AAF85ED;
	fma.rn.f32 	%f67, %f66, %f65, 0f3C1D9856;
	fma.rn.f32 	%f68, %f67, %f65, 0f3D6357BB;
	fma.rn.f32 	%f69, %f68, %f65, 0f3E75FDEC;
	fma.rn.f32 	%f70, %f69, %f65, 0f3F317218;
	fma.rn.f32 	%f71, %f70, %f65, 0f3F800000;
	cvt.rzi.s32.f32 	%r31, %f63;
	setp.gt.f32 	%p7, %f63, 0f00000000;
	selp.b32 	%r32, 0, -2097152000, %p7;
	add.s32 	%r33, %r32, 2130706432;
	mov.b32 	%f72, %r33;
	mul.f32 	%f73, %f71, %f72;
	shl.b32 	%r34, %r31, 23;
	sub.s32 	%r35, %r34, %r32;
	mov.b32 	%f74, %r35;
	mul.f32 	%f75, %f73, %f74;
	abs.f32 	%f76, %f59;
	setp.gt.f32 	%p8, %f76, 0f43180000;
	setp.lt.f32 	%p9, %f59, 0f00000000;
	selp.f32 	%f77, 0f00000000, 0f7F800000, %p9;
	selp.f32 	%f4, %f77, %f75, %p8;
	setp.eq.f32 	%p10, %f16, 0f3F800000;
	setp.eq.f32 	%p11, %f20, 0f00000000;
	or.pred  	%p12, %p10, %p11;
	@%p12 bra 	$L__BB0_9;
	setp.num.f32 	%p13, %f3, %f3;
	abs.f32 	%f78, %f20;
	setp.num.f32 	%p14, %f78, %f78;
	and.pred  	%p15, %p13, %p14;
	@%p15 bra 	$L__BB0_4;
	add.rn.f32 	%f115, %f16, %f20;
	bra.uni 	$L__BB0_9;
$L__BB0_4:
	setp.neu.f32 	%p16, %f16, 0f00000000;
	setp.neu.f32 	%p17, %f3, 0f7F800000;
	and.pred  	%p18, %p16, %p17;
	@%p18 bra 	$L__BB0_6;
	setp.neu.f32 	%p25, %f2, 0f3F800000;
	add.f32 	%f83, %f16, %f16;
	mov.b32 	%r36, %f83;
	setp.lt.f32 	%p26, %f20, 0f00000000;
	xor.b32  	%r37, %r36, 2139095040;
	selp.b32 	%r38, %r37, %r36, %p26;
	and.b32  	%r39, %r38, 2147483647;
	selp.b32 	%r40, %r39, %r38, %p25;
	mov.b32 	%f115, %r40;
	bra.uni 	$L__BB0_9;
$L__BB0_6:
	setp.eq.f32 	%p19, %f16, 0fBF800000;
	setp.eq.f32 	%p20, %f78, 0f7F800000;
	and.pred  	%p21, %p19, %p20;
	@%p21 bra 	$L__BB0_9;
	setp.geu.f32 	%p22, %f16, 0f00000000;
	mov.f32 	%f115, %f4;
	@%p22 bra 	$L__BB0_9;
	setp.neu.f32 	%p23, %f2, 0f3F800000;
	neg.f32 	%f80, %f4;
	selp.f32 	%f81, %f4, %f80, %p23;
	cvt.rmi.f32.f32 	%f82, %f20;
	setp.neu.f32 	%p24, %f20, %f82;
	selp.f32 	%f115, 0f7FFFFFFF, %f81, %p24;
$L__BB0_9:
	cvt.rn.f32.s32 	%f84, %r5;
	div.rn.f32 	%f10, %f84, %f115;
	mul.f32 	%f85, %f10, 0f3F22F983;
	cvt.rni.s32.f32 	%r69, %f85;
	cvt.rn.f32.s32 	%f86, %r69;
	fma.rn.f32 	%f87, %f86, 0fBFC90FDA, %f10;
	fma.rn.f32 	%f88, %f86, 0fB3A22168, %f87;
	fma.rn.f32 	%f116, %f86, 0fA7C234C5, %f88;
	abs.f32 	%f12, %f10;
	setp.ltu.f32 	%p27, %f12, 0f47CE4780;
	@%p27 bra 	$L__BB0_17;
	setp.neu.f32 	%p28, %f12, 0f7F800000;
	@%p28 bra 	$L__BB0_12;
	mov.f32 	%f91, 0f00000000;
	mul.rn.f32 	%f116, %f10, %f91;
	mov.b32 	%r69, 0;
	bra.uni 	$L__BB0_17;
$L__BB0_12:
	mov.b32 	%r7, %f10;
	shl.b32 	%r42, %r7, 8;
	or.b32  	%r8, %r42, -2147483648;
	mov.b64 	%rd26, 0;
	mov.b32 	%r66, 0;
	mov.u64 	%rd24, __cudart_i2opi_f;
	mov.u64 	%rd25, %rd1;
$L__BB0_13:
	.pragma "nounroll";
	ld.global.nc.u32 	%r43, [%rd24];
	mad.wide.u32 	%rd13, %r43, %r8, %rd26;
	shr.u64 	%rd26, %rd13, 32;
	st.local.u32 	[%rd25], %rd13;
	add.s32 	%r66, %r66, 1;
	add.s64 	%rd25, %rd25, 4;
	add.s64 	%rd24, %rd24, 4;
	setp.ne.s32 	%p29, %r66, 6;
	@%p29 bra 	$L__BB0_13;
	shr.u32 	%r44, %r7, 23;
	st.local.u32 	[%rd1+24], %rd26;
	and.b32  	%r11, %r44, 31;
	and.b32  	%r45, %r44, 224;
	add.s32 	%r46, %r45, -128;
	shr.u32 	%r47, %r46, 5;
	mul.wide.u32 	%rd14, %r47, 4;
	sub.s64 	%rd8, %rd1, %rd14;
	ld.local.u32 	%r67, [%rd8+24];
	ld.local.u32 	%r68, [%rd8+20];
	setp.eq.s32 	%p30, %r11, 0;
	@%p30 bra 	$L__BB0_16;
	shf.l.wrap.b32 	%r67, %r68, %r67, %r11;
	ld.local.u32 	%r48, [%rd8+16];
	shf.l.wrap.b32 	%r68, %r48, %r68, %r11;
$L__BB0_16:
	shr.u32 	%r49, %r67, 30;
	shf.l.wrap.b32 	%r50, %r68, %r67, 2;
	shl.b32 	%r51, %r68, 2;
	shr.u32 	%r52, %r50, 31;
	add.s32 	%r53, %r52, %r49;
	neg.s32 	%r54, %r53;
	setp.lt.s32 	%p31, %r7, 0;
	selp.b32 	%r69, %r54, %r53, %p31;
	xor.b32  	%r55, %r50, %r7;
	shr.s32 	%r56, %r50, 31;
	xor.b32  	%r57, %r56, %r50;
	xor.b32  	%r58, %r56, %r51;
	cvt.u64.u32 	%rd15, %r57;
	shl.b64 	%rd16, %rd15, 32;
	cvt.u64.u32 	%rd17, %r58;
	or.b64  	%rd18, %rd16, %rd17;
	cvt.rn.f64.s64 	%fd1, %rd18;
	mul.f64 	%fd2, %fd1, 0d3BF921FB54442D19;
	cvt.rn.f32.f64 	%f89, %fd2;
	neg.f32 	%f90, %f89;
	setp.lt.s32 	%p32, %r55, 0;
	selp.f32 	%f116, %f90, %f89, %p32;
$L__BB0_17:
	mul.f32 	%f92, %f116, %f116;
	fma.rn.f32 	%f93, %f92, 0f37CBAC00, 0fBAB607ED;
	fma.rn.f32 	%f94, %f93, %f92, 0f3D2AAABB;
	fma.rn.f32 	%f95, %f94, %f92, 0fBEFFFFFF;
	fma.rn.f32 	%f96, %f95, %f92, 0f3F800000;
	fma.rn.f32 	%f97, %f92, %f116, 0f00000000;
	fma.rn.f32 	%f98, %f92, 0fB94D4153, 0f3C0885E4;
	fma.rn.f32 	%f99, %f98, %f92, 0fBE2AAAA8;
	fma.rn.f32 	%f100, %f99, %f97, %f116;
	and.b32  	%r60, %r69, 1;
	setp.eq.b32 	%p33, %r60, 1;
	selp.f32 	%f101, %f96, %f100, %p33;
	selp.f32 	%f102, %f100, %f96, %p33;
	and.b32  	%r61, %r69, 2;
	setp.eq.s32 	%p34, %r61, 0;
	neg.f32 	%f103, %f101;
	selp.f32 	%f104, %f101, %f103, %p34;
	add.s32 	%r62, %r69, 1;
	and.b32  	%r63, %r62, 2;
	setp.eq.s32 	%p35, %r63, 0;
	neg.f32 	%f105, %f102;
	selp.f32 	%f106, %f102, %f105, %p35;
	mad.lo.s32 	%r64, %r21, %r1, %r2;
	mad.lo.s32 	%r65, %r64, %r22, %r3;
	cvta.to.global.u64 	%rd19, %rd9;
	mul.wide.s32 	%rd20, %r65, 4;
	add.s64 	%rd21, %rd19, %rd20;
	ld.global.f32 	%f107, [%rd21];
	mul.wide.s32 	%rd22, %r4, 4;
	add.s64 	%rd23, %rd21, %rd22;
	ld.global.f32 	%f108, [%rd23];
	mul.f32 	%f109, %f107, %f106;
	mul.f32 	%f110, %f108, %f104;
	sub.f32 	%f111, %f109, %f110;
	st.global.f32 	[%rd21], %f111;
	mul.f32 	%f112, %f107, %f104;
	fma.rn.f32 	%f113, %f108, %f106, %f112;
	st.global.f32 	[%rd23], %f113;
$L__BB0_18:
	ret;

}


// ===== COMPILED SASS (sm_100) =====

	.target	sm_100

	.elftype	@"ET_EXEC"


//--------------------- .note.nv.tkinfo           --------------------------
	.section	.note.nv.tkinfo,"",@"SHT_NOTE"
	.sectionflags	@"SHF_NOTE_NV_TKINFO"
	.tkinfo
        /*0018*/ 	.word	0x00000002
        /*0030*/ 	.string	""
        /*0030*/ 	.string	"ptxas"
        /*0030*/ 	.string	"Cuda compilation tools, release 13.0, V13.0.88"
        /*0030*/ 	.string	"Build cuda_13.0.r13.0/compiler.36424714_0"
        /*0030*/ 	.string	"-arch sm_100 -m 64 "



//--------------------- .note.nv.cuinfo           --------------------------
	.section	.note.nv.cuinfo,"",@"SHT_NOTE"
	.sectionflags	@"SHF_NOTE_NV_CUINFO"
        /*0018*/ 	.short	0x0002
        /*001a*/ 	.short	0x0064
        /*001c*/ 	.short	0x0082
	.zero		2


//--------------------- .nv.info                  --------------------------
	.section	.nv.info,"",@"SHT_CUDA_INFO"
	.align	4


	//----- nvinfo : EIATTR_REGCOUNT
	.align		4
        /*0000*/ 	.byte	0x04, 0x2f
        /*0002*/ 	.short	(.L_2 - .L_1)
	.align		4
.L_1:
        /*0004*/ 	.word	index@(rope)
        /*0008*/ 	.word	0x00000012


	//----- nvinfo : EIATTR_FRAME_SIZE
	.align		4
.L_2:
        /*000c*/ 	.byte	0x04, 0x11
        /*000e*/ 	.short	(.L_4 - .L_3)
	.align		4
.L_3:
        /*0010*/ 	.word	index@($__internal_0_$__cuda_sm3x_div_rn_noftz_f32_slowpath)
        /*0014*/ 	.word	0x00000020


	//----- nvinfo : EIATTR_FRAME_SIZE
	.align		4
.L_4:
        /*0018*/ 	.byte	0x04, 0x11
        /*001a*/ 	.short	(.L_6 - .L_5)
	.align		4
.L_5:
        /*001c*/ 	.word	index@(rope)
        /*0020*/ 	.word	0x00000020


	//----- nvinfo : EIATTR_MIN_STACK_SIZE
	.align		4
.L_6:
        /*0024*/ 	.byte	0x04, 0x12
        /*0026*/ 	.short	(.L_8 - .L_7)
	.align		4
.L_7:
        /*0028*/ 	.word	index@(rope)
        /*002c*/ 	.word	0x00000020
.L_8:


//--------------------- .nv.compat                --------------------------
	.section	.nv.compat,"",@"SHT_CUDA_COMPAT_INFO"
	.align	4
        /*0000*/ 	.byte	0x02, 0x09, 0x00, 0x00, 0x02, 0x02, 0x01, 0x00, 0x02, 0x05, 0x05, 0x00, 0x03, 0x07, 0x01, 0x01
        /*0010*/ 	.byte	0x02, 0x03, 0x00, 0x00, 0x02, 0x06, 0x01, 0x00, 0x04, 0x0b, 0x08, 0x00, 0x01, 0x00, 0x00, 0x00
        /*0020*/ 	.byte	0x00, 0x00, 0x00, 0x00


//--------------------- .nv.info.rope             --------------------------
	.section	.nv.info.rope,"",@"SHT_CUDA_INFO"
	.sectionflags	@""
	.align	4


	//----- nvinfo : EIATTR_CUDA_API_VERSION
	.align		4
        /*0000*/ 	.byte	0x04, 0x37
        /*0002*/ 	.short	(.L_10 - .L_9)
.L_9:
        /*0004*/ 	.word	0x00000082


	//----- nvinfo : EIATTR_KPARAM_INFO
	.align		4
.L_10:
        /*0008*/ 	.byte	0x04, 0x17
        /*000a*/ 	.short	(.L_12 - .L_11)
.L_11:
        /*000c*/ 	.word	0x00000000
        /*0010*/ 	.short	0x0005
        /*0012*/ 	.short	0x0018
        /*0014*/ 	.byte	0x00, 0xf0, 0x11, 0x00


	//----- nvinfo : EIATTR_KPARAM_INFO
	.align		4
.L_12:
        /*0018*/ 	.byte	0x04, 0x17
        /*001a*/ 	.short	(.L_14 - .L_13)
.L_13:
        /*001c*/ 	.word	0x00000000
        /*0020*/ 	.short	0x0004
        /*0022*/ 	.short	0x0014
        /*0024*/ 	.byte	0x00, 0xf0, 0x11, 0x00


	//----- nvinfo : EIATTR_KPARAM_INFO
	.align		4
.L_14:
        /*0028*/ 	.byte	0x04, 0x17
        /*002a*/ 	.short	(.L_16 - .L_15)
.L_15:
        /*002c*/ 	.word	0x00000000
        /*0030*/ 	.short	0x0003
        /*0032*/ 	.short	0x0010
        /*0034*/ 	.byte	0x00, 0xf0, 0x11, 0x00


	//----- nvinfo : EIATTR_KPARAM_INFO
	.align		4
.L_16:
        /*0038*/ 	.byte	0x04, 0x17
        /*003a*/ 	.short	(.L_18 - .L_17)
.L_17:
        /*003c*/ 	.word	0x00000000
        /*0040*/ 	.short	0x0002
        /*0042*/ 	.short	0x000c
        /*0044*/ 	.byte	0x00, 0xf0, 0x11, 0x00


	//----- nvinfo : EIATTR_KPARAM_INFO
	.align		4
.L_18:
        /*0048*/ 	.byte	0x04, 0x17
        /*004a*/ 	.short	(.L_20 - .L_19)
.L_19:
        /*004c*/ 	.word	0x00000000
        /*0050*/ 	.short	0x0001
        /*0052*/ 	.short	0x0008
        /*0054*/ 	.byte	0x00, 0xf0, 0x11, 0x00


	//----- nvinfo : EIATTR_KPARAM_INFO
	.align		4
.L_20:
        /*0058*/ 	.byte	0x04, 0x17
        /*005a*/ 	.short	(.L_22 - .L_21)
.L_21:
        /*005c*/ 	.word	0x00000000
        /*0060*/ 	.short	0x0000
        /*0062*/ 	.short	0x0000
        /*0064*/ 	.byte	0x00, 0xf5, 0x21, 0x00


	//----- nvinfo : EIATTR_SPARSE_MMA_MASK
	.align		4
.L_22:
        /*0068*/ 	.byte	0x03, 0x50
        /*006a*/ 	.short	0x0000


	//----- nvinfo : EIATTR_MAXREG_COUNT
	.align		4
        /*006c*/ 	.byte	0x03, 0x1b
        /*006e*/ 	.short	0x00ff


	//----- nvinfo : EIATTR_MERCURY_ISA_VERSION
	.align		4
        /*0070*/ 	.byte	0x03, 0x5f
        /*0072*/ 	.short	0x0101


	//----- nvinfo : EIATTR_VRC_CTA_INIT_COUNT
	.align		4
        /*0074*/ 	.byte	0x02, 0x4a
	.zero		1
	.zero		1


	//----- nvinfo : EIATTR_EXIT_INSTR_OFFSETS
	.align		4
        /*0078*/ 	.byte	0x04, 0x1c
        /*007a*/ 	.short	(.L_24 - .L_23)


	//   ....[0]....
.L_23:
        /*007c*/ 	.word	0x000000c0


	//   ....[1]....
        /*0080*/ 	.word	0x00000ef0


	//----- nvinfo : EIATTR_CRS_STACK_SIZE
	.align		4
.L_24:
        /*0084*/ 	.byte	0x04, 0x1e
        /*0086*/ 	.short	(.L_26 - .L_25)
.L_25:
        /*0088*/ 	.word	0x00000000


	//----- nvinfo : EIATTR_CBANK_PARAM_SIZE
	.align		4
.L_26:
        /*008c*/ 	.byte	0x03, 0x19
        /*008e*/ 	.short	0x001c


	//----- nvinfo : EIATTR_PARAM_CBANK
	.align		4
        /*0090*/ 	.byte	0x04, 0x0a
        /*0092*/ 	.short	(.L_28 - .L_27)
	.align		4
.L_27:
        /*0094*/ 	.word	index@(.nv.constant0.rope)
        /*0098*/ 	.short	0x0380
        /*009a*/ 	.short	0x001c


	//----- nvinfo : EIATTR_SW_WAR
	.align		4
.L_28:
        /*009c*/ 	.byte	0x04, 0x36
        /*009e*/ 	.short	(.L_30 - .L_29)
.L_29:
        /*00a0*/ 	.word	0x00000008
.L_30:


//--------------------- .nv.callgraph             --------------------------
	.section	.nv.callgraph,"",@"SHT_CUDA_CALLGRAPH"
	.align	4
	.sectionentsize	8
	.align		4
        /*0000*/ 	.word	0x00000000
	.align		4
        /*0004*/ 	.word	0xffffffff
	.align		4
        /*0008*/ 	.word	0x00000000
	.align		4
        /*000c*/ 	.word	0xfffffffe
	.align		4
        /*0010*/ 	.word	0x00000000
	.align		4
        /*0014*/ 	.word	0xfffffffd
	.align		4
        /*0018*/ 	.word	0x00000000
	.align		4
        /*001c*/ 	.word	0xfffffffc


//--------------------- .nv.constant4             --------------------------
	.section	.nv.constant4,"a",@progbits
	.align	8
	.align		8
.nv.constant4:
        /*0000*/ 	.dword	__cudart_i2opi_f


//--------------------- .text.rope                --------------------------
	.section	.text.rope,"ax",@progbits
	.align	128
        .global         rope
        .type           rope,@function
        .size           rope,(.L_x_22 - rope)
        .other          rope,@"STO_CUDA_ENTRY STV_DEFAULT"
rope:
.text.rope:
[----:B------:R-:W0:Y:S08]  /*0000*/  LDC R1, c[0x0][0x37c] ;  /* 0x0000df00ff017b82 */ /* 0x000e300000000800 */
[----:B------:R-:W1:Y:S01]  /*0010*/  S2UR UR7, SR_CTAID.Y ;  /* 0x00000000000779c3 */ /* 0x000e620000002600 */
[----:B------:R-:W2:Y:S01]  /*0020*/  S2R R10, SR_TID.X ;  /* 0x00000000000a7919 */ /* 0x000ea20000002100 */
[----:B0-----:R-:W-:-:S06]  /*0030*/  VIADD R1, R1, 0xffffffe0 ;  /* 0xffffffe001017836 */ /* 0x001fcc0000000000 */
[----:B------:R-:W1:Y:S08]  /*0040*/  LDC.64 R4, c[0x0][0x390] ;  /* 0x0000e400ff047b82 */ /* 0x000e700000000a00 */
[----:B------:R-:W0:Y:S08]  /*0050*/  LDC R3, c[0x0][0x398] ;  /* 0x0000e600ff037b82 */ /* 0x000e300000000800 */
[----:B------:R-:W3:Y:S01]  /*0060*/  S2UR UR6, SR_CTAID.X ;  /* 0x00000000000679c3 */ /* 0x000ee20000002500 */
[----:B-1----:R-:W-:-:S02]  /*0070*/  ISETP.LE.AND P0, PT, R5, UR7, PT ;  /* 0x0000000705007c0c */ /* 0x002fc4000bf03270 */
[----:B0-----:R-:W-:-:S04]  /*0080*/  LEA.HI R5, R3, R3, RZ, 0x1 ;  /* 0x0000000303057211 */ /* 0x001fc800078f08ff */
[----:B------:R-:W-:Y:S02]  /*0090*/  SHF.R.S32.HI R5, RZ, 0x1, R5 ;  /* 0x00000001ff057819 */ /* 0x000fe40000011405 */
[----:B---3--:R-:W-:-:S04]  /*00a0*/  ISETP.LE.OR P0, PT, R4, UR6, P0 ;  /* 0x0000000604007c0c */ /* 0x008fc80008703670 */
[----:B--2---:R-:W-:-:S13]  /*00b0*/  ISETP.GE.OR P0, PT, R10, R5, P0 ;  /* 0x000000050a00720c */ /* 0x004fda0000706670 */
[----:B------:R-:W-:Y:S05]  /*00c0*/  @P0 EXIT ;  /* 0x000000000000094d */ /* 0x000fea0003800000 */
[----:B------:R-:W-:Y:S01]  /*00d0*/  I2FP.F32.S32 R3, R3 ;  /* 0x0000000300037245 */ /* 0x000fe20000201400 */
[----:B------:R-:W-:Y:S01]  /*00e0*/  IMAD.SHL.U32 R0, R10, 0x2, RZ ;  /* 0x000000020a007824 */ /* 0x000fe200078e00ff */
[----:B------:R-:W0:Y:S01]  /*00f0*/  LDCU UR4, c[0x0][0x388] ;  /* 0x00007100ff0477ac */ /* 0x000e220008000800 */
[----:B------:R-:W-:Y:S01]  /*0100*/  BSSY.RECONVERGENT B0, `(.L_x_0) ;  /* 0x000000f000007945 */ /* 0x000fe20003800200 */
[----:B------:R-:W1:Y:S02]  /*0110*/  MUFU.RCP R2, R3 ;  /* 0x0000000300027308 */ /* 0x000e640000001000 */
[----:B------:R-:W-:-:S06]  /*0120*/  I2FP.F32.U32 R0, R0 ;  /* 0x0000000000007245 */ /* 0x000fcc0000201000 */
[----:B------:R-:W2:Y:S01]  /*0130*/  FCHK P0, R0, R3 ;  /* 0x0000000300007302 */ /* 0x000ea20000000000 */
[----:B0-----:R-:W-:Y:S01]  /*0140*/  UIADD3 UR4, UPT, UPT, UR6, UR4, URZ ;  /* 0x0000000406047290 */ /* 0x001fe2000fffe0ff */
[----:B-1----:R-:W-:-:S04]  /*0150*/  FFMA R7, -R3, R2, 1 ;  /* 0x3f80000003077423 */ /* 0x002fc80000000102 */
[----:B------:R-:W-:-:S04]  /*0160*/  FFMA R7, R2, R7, R2 ;  /* 0x0000000702077223 */ /* 0x000fc80000000002 */
[----:B------:R-:W-:-:S04]  /*0170*/  FFMA R2, R0, R7, RZ ;  /* 0x0000000700027223 */ /* 0x000fc800000000ff */
[----:B------:R-:W-:-:S04]  /*0180*/  FFMA R4, -R3, R2, R0 ;  /* 0x0000000203047223 */ /* 0x000fc80000000100 */
[----:B------:R-:W-:Y:S01]  /*0190*/  FFMA R2, R7, R4, R2 ;  /* 0x0000000407027223 */ /* 0x000fe20000000002 */
[----:B------:R-:W-:Y:S01]  /*01a0*/  IMAD.MOV.U32 R7, RZ, RZ, 0x3f800000 ;  /* 0x3f800000ff077424 */ /* 0x000fe200078e00ff */
[----:B--2---:R-:W-:Y:S06]  /*01b0*/  @!P0 BRA `(.L_x_1) ;  /* 0x00000000000c8947 */ /* 0x004fec0003800000 */
[----:B------:R-:W-:-:S07]  /*01c0*/  MOV R2, 0x1e0 ;  /* 0x000001e000027802 */ /* 0x000fce0000000f00 */
[----:B------:R-:W-:Y:S05]  /*01d0*/  CALL.REL.NOINC `($__internal_0_$__cuda_sm3x_div_rn_noftz_f32_slowpath) ;  /* 0x0000000c00487944 */ /* 0x000fea0003c00000 */
[----:B------:R-:W-:-:S07]  /*01e0*/  MOV R2, R0 ;  /* 0x0000000000027202 */ /* 0x000fce0000000f00 */
.L_x_1:
[----:B------:R-:W-:Y:S05]  /*01f0*/  BSYNC.RECONVERGENT B0 ;  /* 0x0000000000007941 */ /* 0x000fea0003800200 */
.L_x_0:
[----:B------:R-:W0:Y:S01]  /*0200*/  LDC R3, c[0x0][0x38c] ;  /* 0x0000e300ff037b82 */ /* 0x000e220000000800 */
[----:B------:R-:W-:Y:S01]  /*0210*/  IMAD.MOV.U32 R14, RZ, RZ, 0x3a2c32e4 ;  /* 0x3a2c32e4ff0e7424 */ /* 0x000fe200078e00ff */
[----:B------:R-:W-:Y:S01]  /*0220*/  BSSY.RECONVERGENT B0, `(.L_x_2) ;  /* 0x0000058000007945 */ /* 0x000fe20003800200 */
[C---:B0-----:R-:W-:Y:S01]  /*0230*/  FMUL R0, |R3|.reuse, 16777216 ;  /* 0x4b80000003007820 */ /* 0x041fe20000400200 */
[----:B------:R-:W-:-:S04]  /*0240*/  FSETP.GEU.AND P0, PT, |R3|, 1.175494350822287508e-38, PT ;  /* 0x008000000300780b */ /* 0x000fc80003f0e200 */
[----:B------:R-:W-:-:S05]  /*0250*/  FSEL R0, R0, |R3|, !P0 ;  /* 0x4000000300007208 */ /* 0x000fca0004000000 */
[----:B------:R-:W-:-:S05]  /*0260*/  VIADD R4, R0, 0xc0cafb0d ;  /* 0xc0cafb0d00047836 */ /* 0x000fca0000000000 */
[----:B------:R-:W-:-:S05]  /*0270*/  LOP3.LUT R9, R4, 0xff800000, RZ, 0xc0, !PT ;  /* 0xff80000004097812 */ /* 0x000fca00078ec0ff */
[----:B------:R-:W-:Y:S01]  /*0280*/  IMAD.IADD R0, R0, 0x1, -R9 ;  /* 0x0000000100007824 */ /* 0x000fe200078e0a09 */
[----:B------:R-:W-:-:S03]  /*0290*/  I2FP.F32.S32 R9, R9 ;  /* 0x0000000900097245 */ /* 0x000fc60000201400 */
[C---:B------:R-:W-:Y:S01]  /*02a0*/  FADD R6, R0.reuse, 1 ;  /* 0x3f80000000067421 */ /* 0x040fe20000000000 */
[----:B------:R-:W-:Y:S01]  /*02b0*/  FADD R4, R0, -1 ;  /* 0xbf80000000047421 */ /* 0x000fe20000000000 */
[----:B------:R-:W-:-:S03]  /*02c0*/  FSEL R0, RZ, -24, P0 ;  /* 0xc1c00000ff007808 */ /* 0x000fc60000000000 */
[----:B------:R-:W-:Y:S01]  /*02d0*/  FADD R11, R4, R4 ;  /* 0x00000004040b7221 */ /* 0x000fe20000000000 */
[----:B------:R-:W0:Y:S01]  /*02e0*/  MUFU.RCP R6, R6 ;  /* 0x0000000600067308 */ /* 0x000e220000001000 */
[----:B------:R-:W-:Y:S02]  /*02f0*/  FFMA R9, R9, 1.1920928955078125e-07, R0 ;  /* 0x3400000009097823 */ /* 0x000fe40000000000 */
[----:B0-----:R-:W-:-:S04]  /*0300*/  FMUL R8, R6, R11 ;  /* 0x0000000b06087220 */ /* 0x001fc80000400000 */
[----:B------:R-:W-:Y:S01]  /*0310*/  FADD R12, R4, -R8 ;  /* 0x80000008040c7221 */ /* 0x000fe20000000000 */
[C---:B------:R-:W-:Y:S01]  /*0320*/  FMUL R11, R8.reuse, R8 ;  /* 0x00000008080b7220 */ /* 0x040fe20000400000 */
[----:B------:R-:W-:Y:S02]  /*0330*/  FFMA R0, R8, 1.4426950216293334961, R9 ;  /* 0x3fb8aa3b08007823 */ /* 0x000fe40000000009 */
[----:B------:R-:W-:Y:S01]  /*0340*/  FADD R13, R12, R12 ;  /* 0x0000000c0c0d7221 */ /* 0x000fe20000000000 */
[----:B------:R-:W-:Y:S01]  /*0350*/  FFMA R12, R11, R14, 0.0032181653659790754318 ;  /* 0x3b52e7db0b0c7423 */ /* 0x000fe2000000000e */
[----:B------:R-:W-:Y:S02]  /*0360*/  FADD R9, R9, -R0 ;  /* 0x8000000009097221 */ /* 0x000fe40000000000 */
[----:B------:R-:W-:Y:S01]  /*0370*/  FFMA R13, R4, -R8, R13 ;  /* 0x80000008040d7223 */ /* 0x000fe2000000000d */
[----:B------:R-:W-:Y:S01]  /*0380*/  FFMA R12, R11, R12, 0.018033718690276145935 ;  /* 0x3c93bb730b0c7423 */ /* 0x000fe2000000000c */
[----:B------:R-:W-:-:S02]  /*0390*/  FFMA R4, R8, 1.4426950216293334961, R9 ;  /* 0x3fb8aa3b08047823 */ /* 0x000fc40000000009 */
[----:B------:R-:W-:Y:S01]  /*03a0*/  FMUL R13, R6, R13 ;  /* 0x0000000d060d7220 */ /* 0x000fe20000400000 */
[----:B------:R-:W-:-:S03]  /*03b0*/  FFMA R12, R11, R12, 0.12022458761930465698 ;  /* 0x3df6384f0b0c7423 */ /* 0x000fc6000000000c */
[----:B------:R-:W-:Y:S01]  /*03c0*/  FFMA R9, R13, 1.4426950216293334961, R4 ;  /* 0x3fb8aa3b0d097823 */ /* 0x000fe20000000004 */
[----:B------:R-:W-:-:S03]  /*03d0*/  FMUL R11, R11, R12 ;  /* 0x0000000c0b0b7220 */ /* 0x000fc60000400000 */
[----:B------:R-:W-:Y:S01]  /*03e0*/  FFMA R4, R8, 1.9251366722983220825e-08, R9 ;  /* 0x32a55e3408047823 */ /* 0x000fe20000000009 */
[----:B------:R-:W-:-:S04]  /*03f0*/  FMUL R6, R11, 3 ;  /* 0x404000000b067820 */ /* 0x000fc80000400000 */
[----:B------:R-:W-:Y:S01]  /*0400*/  FFMA R4, R13, R6, R4 ;  /* 0x000000060d047223 */ /* 0x000fe20000000004 */
[----:B------:R-:W-:-:S03]  /*0410*/  HFMA2 R13, -RZ, RZ, 0.64013671875, -15.109375 ;  /* 0x391fcb8eff0d7431 */ /* 0x000fc600000001ff */
[----:B------:R-:W-:-:S04]  /*0420*/  FFMA R11, R8, R11, R4 ;  /* 0x0000000b080b7223 */ /* 0x000fc80000000004 */
[----:B------:R-:W-:-:S04]  /*0430*/  FADD R4, R0, R11 ;  /* 0x0000000b00047221 */ /* 0x000fc80000000000 */
[----:B------:R-:W-:Y:S01]  /*0440*/  FMUL R9, R4, R2 ;  /* 0x0000000204097220 */ /* 0x000fe20000400000 */
[----:B------:R-:W-:-:S03]  /*0450*/  FADD R0, -R0, R4 ;  /* 0x0000000400007221 */ /* 0x000fc60000000100 */
[----:B------:R-:W0:Y:S01]  /*0460*/  FRND R6, R9 ;  /* 0x0000000900067307 */ /* 0x000e220000201000 */
[----:B------:R-:W-:Y:S01]  /*0470*/  FADD R11, R11, -R0 ;  /* 0x800000000b0b7221 */ /* 0x000fe20000000000 */
[-C--:B------:R-:W-:Y:S01]  /*0480*/  FFMA R4, R4, R2.reuse, -R9 ;  /* 0x0000000204047223 */ /* 0x080fe20000000809 */
[----:B------:R-:W-:Y:S01]  /*0490*/  FMUL R0, R2, 0.5 ;  /* 0x3f00000002007820 */ /* 0x000fe20000400000 */
[----:B------:R-:W-:Y:S02]  /*04a0*/  FSETP.GT.AND P1, PT, |R9|, 152, PT ;  /* 0x431800000900780b */ /* 0x000fe40003f24200 */
[----:B------:R-:W-:Y:S01]  /*04b0*/  FFMA R4, R11, R2, R4 ;  /* 0x000000020b047223 */ /* 0x000fe20000000004 */
[C---:B------:R-:W-:Y:S01]  /*04c0*/  FSETP.GEU.AND P2, PT, R9.reuse, RZ, PT ;  /* 0x000000ff0900720b */ /* 0x040fe20003f4e000 */
[----:B------:R-:W-:Y:S01]  /*04d0*/  F2I.NTZ R8, R9 ;  /* 0x0000000900087305 */ /* 0x000fe20000203100 */
[----:B0-----:R-:W-:Y:S01]  /*04e0*/  FADD R11, R9, -R6 ;  /* 0x80000006090b7221 */ /* 0x001fe20000000000 */
[----:B------:R-:W-:-:S06]  /*04f0*/  FSETP.GT.AND P0, PT, R6, RZ, PT ;  /* 0x000000ff0600720b */ /* 0x000fcc0003f04000 */
[----:B------:R-:W0:Y:S01]  /*0500*/  FRND.TRUNC R0, R0 ;  /* 0x0000000000007307 */ /* 0x000e22000020d000 */
[----:B------:R-:W-:-:S04]  /*0510*/  FADD R4, R4, R11 ;  /* 0x0000000b04047221 */ /* 0x000fc80000000000 */
[----:B------:R-:W-:Y:S01]  /*0520*/  FFMA R11, R4, R13, 0.0013391353422775864601 ;  /* 0x3aaf85ed040b7423 */ /* 0x000fe2000000000d */
[----:B------:R-:W-:Y:S02]  /*0530*/  SEL R13, RZ, 0x83000000, P0 ;  /* 0x83000000ff0d7807 */ /* 0x000fe40000000000 */
[----:B------:R-:W-:Y:S01]  /*0540*/  FSETP.NEU.AND P0, PT, R2, RZ, PT ;  /* 0x000000ff0200720b */ /* 0x000fe20003f0d000 */
[----:B------:R-:W-:-:S03]  /*0550*/  FFMA R11, R4, R11, 0.0096188392490148544312 ;  /* 0x3c1d9856040b7423 */ /* 0x000fc6000000000b */
[----:B------:R-:W-:Y:S01]  /*0560*/  FSETP.EQ.OR P0, PT, R3, 1, !P0 ;  /* 0x3f8000000300780b */ /* 0x000fe20004702400 */
[----:B------:R-:W-:Y:S01]  /*0570*/  FFMA R11, R4, R11, 0.055503588169813156128 ;  /* 0x3d6357bb040b7423 */ /* 0x000fe2000000000b */
[----:B0-----:R-:W-:-:S03]  /*0580*/  FADD R9, R0, R0 ;  /* 0x0000000000097221 */ /* 0x001fc60000000000 */
[----:B------:R-:W-:-:S04]  /*0590*/  FFMA R11, R4, R11, 0.24022644758224487305 ;  /* 0x3e75fdec040b7423 */ /* 0x000fc8000000000b */
[----:B------:R-:W-:-:S04]  /*05a0*/  FFMA R11, R4, R11, 0.69314718246459960938 ;  /* 0x3f317218040b7423 */ /* 0x000fc8000000000b */
[----:B------:R-:W-:Y:S01]  /*05b0*/  FFMA R11, R4, R11, 1 ;  /* 0x3f800000040b7423 */ /* 0x000fe2000000000b */
[----:B------:R-:W-:Y:S02]  /*05c0*/  VIADD R4, R13, 0x7f000000 ;  /* 0x7f0000000d047836 */ /* 0x000fe40000000000 */
[----:B------:R-:W-:Y:S02]  /*05d0*/  IMAD R13, R8, 0x800000, -R13 ;  /* 0x00800000080d7824 */ /* 0x000fe400078e0a0d */
[----:B------:R-:W-:-:S04]  /*05e0*/  FMUL R4, R11, R4 ;  /* 0x000000040b047220 */ /* 0x000fc80000400000 */
[----:B------:R-:W-:Y:S01]  /*05f0*/  FMUL R4, R4, R13 ;  /* 0x0000000d04047220 */ /* 0x000fe20000400000 */
[----:B------:R-:W-:Y:S01]  /*0600*/  @P1 FSEL R4, RZ, +INF , !P2 ;  /* 0x7f800000ff041808 */ /* 0x000fe20005000000 */
[----:B------:R-:W-:Y:S06]  /*0610*/  @P0 BRA `(.L_x_3) ;  /* 0x0000000000600947 */ /* 0x000fec0003800000 */
[----:B------:R-:W-:-:S04]  /*0620*/  FSETP.NAN.AND P0, PT, |R2|, |R2|, PT ;  /* 0x400000020200720b */ /* 0x000fc80003f08200 */
[----:B------:R-:W-:-:S13]  /*0630*/  FSETP.NUM.AND P0, PT, |R3|, |R3|, !P0 ;  /* 0x400000030300720b */ /* 0x000fda0004707200 */
[----:B------:R-:W-:Y:S01]  /*0640*/  @!P0 FADD R7, R2, R3 ;  /* 0x0000000302078221 */ /* 0x000fe20000000000 */
[----:B------:R-:W-:Y:S06]  /*0650*/  @!P0 BRA `(.L_x_3) ;  /* 0x0000000000508947 */ /* 0x000fec0003800000 */
[----:B------:R-:W-:Y:S01]  /*0660*/  FSETP.NEU.AND P0, PT, |R3|, +INF , PT ;  /* 0x7f8000000300780b */ /* 0x000fe20003f0d200 */
[----:B------:R-:W-:Y:S01]  /*0670*/  FADD R9, -R9, R2 ;  /* 0x0000000209097221 */ /* 0x000fe20000000100 */
[----:B------:R-:W-:-:S13]  /*0680*/  FSETP.NEU.AND P1, PT, R3, RZ, PT ;  /* 0x000000ff0300720b */ /* 0x000fda0003f2d000 */
[----:B------:R-:W-:Y:S05]  /*0690*/  @P0 BRA P1, `(.L_x_4) ;  /* 0x0000000000180947 */ /* 0x000fea0000800000 */
[----:B------:R-:W-:Y:S01]  /*06a0*/  FSETP.GEU.AND P1, PT, R2, RZ, PT ;  /* 0x000000ff0200720b */ /* 0x000fe20003f2e000 */
[----:B------:R-:W-:Y:S01]  /*06b0*/  FADD R7, R3, R3 ;  /* 0x0000000303077221 */ /* 0x000fe20000000000 */
[----:B------:R-:W-:-:S11]  /*06c0*/  FSETP.NEU.AND P0, PT, |R9|, 1, PT ;  /* 0x3f8000000900780b */ /* 0x000fd60003f0d200 */
[----:B------:R-:W-:-:S04]  /*06d0*/  @!P1 LOP3.LUT R7, R7, 0x7f800000, RZ, 0x3c, !PT ;  /* 0x7f80000007079812 */ /* 0x000fc800078e3cff */
[----:B------:R-:W-:Y:S01]  /*06e0*/  @P0 LOP3.LUT R7, R7, 0x7fffffff, RZ, 0xc0, !PT ;  /* 0x7fffffff07070812 */ /* 0x000fe200078ec0ff */
[----:B------:R-:W-:Y:S06]  /*06f0*/  BRA `(.L_x_3) ;  /* 0x0000000000287947 */ /* 0x000fec0003800000 */
.L_x_4:
[----:B------:R-:W-:Y:S02]  /*0700*/  FSETP.NEU.AND P0, PT, |R2|, +INF , PT ;  /* 0x7f8000000200780b */ /* 0x000fe40003f0d200 */
[----:B------:R-:W-:-:S13]  /*0710*/  FSETP.EQ.AND P1, PT, R3, -1, PT ;  /* 0xbf8000000300780b */ /* 0x000fda0003f22000 */
[----:B------:R-:W-:Y:S05]  /*0720*/  @!P0 BRA P1, `(.L_x_3) ;  /* 0x00000000001c8947 */ /* 0x000fea0000800000 */
[----:B------:R-:W-:Y:S01]  /*0730*/  FSETP.GEU.AND P1, PT, R3, RZ, PT ;  /* 0x000000ff0300720b */ /* 0x000fe20003f2e000 */
[----:B------:R-:W-:-:S12]  /*0740*/  IMAD.MOV.U32 R7, RZ, RZ, R4 ;  /* 0x000000ffff077224 */ /* 0x000fd800078e0004 */
[----:B------:R-:W0:Y:S01]  /*0750*/  @!P1 FRND.FLOOR R3, R2 ;  /* 0x0000000200039307 */ /* 0x000e220000205000 */
[----:B------:R-:W-:-:S04]  /*0760*/  @!P1 FSETP.NEU.AND P2, PT, |R9|, 1, PT ;  /* 0x3f8000000900980b */ /* 0x000fc80003f4d200 */
[----:B------:R-:W-:Y:S02]  /*0770*/  @!P1 FSEL R0, R4, -R4, P2 ;  /* 0x8000000404009208 */ /* 0x000fe40001000000 */
[----:B0-----:R-:W-:-:S04]  /*0780*/  @!P1 FSETP.NEU.AND P0, PT, R2, R3, PT ;  /* 0x000000030200920b */ /* 0x001fc80003f0d000 */
[----:B------:R-:W-:-:S09]  /*0790*/  @!P1 FSEL R7, R0, +QNAN , !P0 ;  /* 0x7fffffff00079808 */ /* 0x000fd20004000000 */
.L_x_3:
[----:B------:R-:W-:Y:S05]  /*07a0*/  BSYNC.RECONVERGENT B0 ;  /* 0x0000000000007941 */ /* 0x000fea0003800200 */
.L_x_2:
[----:B------:R-:W0:Y:S01]  /*07b0*/  MUFU.RCP R2, R7 ;  /* 0x0000000700027308 */ /* 0x000e220000001000 */
[----:B------:R-:W-:Y:S01]  /*07c0*/  I2FP.F32.S32 R0, UR4 ;  /* 0x0000000400007c45 */ /* 0x000fe20008201400 */
[----:B------:R-:W-:Y:S06]  /*07d0*/  BSSY.RECONVERGENT B0, `(.L_x_5) ;  /* 0x000000c000007945 */ /* 0x000fec0003800200 */
[----:B------:R-:W1:Y:S01]  /*07e0*/  FCHK P0, R0, R7 ;  /* 0x0000000700007302 */ /* 0x000e620000000000 */
[----:B0-----:R-:W-:-:S04]  /*07f0*/  FFMA R3, R2, -R7, 1 ;  /* 0x3f80000002037423 */ /* 0x001fc80000000807 */
[----:B------:R-:W-:-:S04]  /*0800*/  FFMA R3, R2, R3, R2 ;  /* 0x0000000302037223 */ /* 0x000fc80000000002 */
[----:B------:R-:W-:-:S04]  /*0810*/  FFMA R2, R0, R3, RZ ;  /* 0x0000000300027223 */ /* 0x000fc800000000ff */
[----:B------:R-:W-:-:S04]  /*0820*/  FFMA R11, R2, -R7, R0 ;  /* 0x80000007020b7223 */ /* 0x000fc80000000000 */
[----:B------:R-:W-:Y:S01]  /*0830*/  FFMA R11, R3, R11, R2 ;  /* 0x0000000b030b7223 */ /* 0x000fe20000000002 */
[----:B-1----:R-:W-:Y:S06]  /*0840*/  @!P0 BRA `(.L_x_6) ;  /* 0x0000000000108947 */ /* 0x002fec0003800000 */
[----:B------:R-:W-:Y:S02]  /*0850*/  MOV R3, R7 ;  /* 0x0000000700037202 */ /* 0x000fe40000000f00 */
[----:B------:R-:W-:-:S07]  /*0860*/  MOV R2, 0x880 ;  /* 0x0000088000027802 */ /* 0x000fce0000000f00 */
[----:B------:R-:W-:Y:S05]  /*0870*/  CALL.REL.NOINC `($__internal_0_$__cuda_sm3x_div_rn_noftz_f32_slowpath) ;  /* 0x0000000400a07944 */ /* 0x000fea0003c00000 */
[----:B------:R-:W-:-:S07]  /*0880*/  IMAD.MOV.U32 R11, RZ, RZ, R0 ;  /* 0x000000ffff0b7224 */ /* 0x000fce00078e0000 */
.L_x_6:
[----:B------:R-:W-:Y:S05]  /*0890*/  BSYNC.RECONVERGENT B0 ;  /* 0x0000000000007941 */ /* 0x000fea0003800200 */
.L_x_5:
[C---:B------:R-:W-:Y:S01]  /*08a0*/  FMUL R6, R11.reuse, 0.63661974668502807617 ;  /* 0x3f22f9830b067820 */ /* 0x040fe20000400000 */
[----:B------:R-:W-:Y:S01]  /*08b0*/  FSETP.GE.AND P0, PT, |R11|, 105615, PT ;  /* 0x47ce47800b00780b */ /* 0x000fe20003f06200 */
[----:B------:R-:W0:Y:S01]  /*08c0*/  LDCU.64 UR8, c[0x0][0x358] ;  /* 0x00006b00ff0877ac */ /* 0x000e220008000a00 */
[----:B------:R-:W-:Y:S03]  /*08d0*/  BSSY.RECONVERGENT B0, `(.L_x_7) ;  /* 0x000003e000007945 */ /* 0x000fe60003800200 */
[----:B------:R-:W1:Y:S02]  /*08e0*/  F2I.NTZ R6, R6 ;  /* 0x0000000600067305 */ /* 0x000e640000203100 */
[----:B-1----:R-:W-:-:S05]  /*08f0*/  I2FP.F32.S32 R0, R6 ;  /* 0x0000000600007245 */ /* 0x002fca0000201400 */
[----:B------:R-:W-:-:S04]  /*0900*/  FFMA R3, R0, -1.5707962512969970703, R11 ;  /* 0xbfc90fda00037823 */ /* 0x000fc8000000000b */
[----:B------:R-:W-:-:S04]  /*0910*/  FFMA R3, R0, -7.5497894158615963534e-08, R3 ;  /* 0xb3a2216800037823 */ /* 0x000fc80000000003 */
[----:B------:R-:W-:Y:S01]  /*0920*/  FFMA R0, R0, -5.3903029534742383927e-15, R3 ;  /* 0xa7c234c500007823 */ /* 0x000fe20000000003 */
[----:B0-----:R-:W-:Y:S06]  /*0930*/  @!P0 BRA `(.L_x_8) ;  /* 0x0000000000dc8947 */ /* 0x001fec0003800000 */
[----:B------:R-:W-:-:S13]  /*0940*/  FSETP.NEU.AND P0, PT, |R11|, +INF , PT ;  /* 0x7f8000000b00780b */ /* 0x000fda0003f0d200 */
[----:B------:R-:W-:Y:S01]  /*0950*/  @!P0 FMUL R0, RZ, R11 ;  /* 0x0000000bff008220 */ /* 0x000fe20000400000 */
[----:B------:R-:W-:Y:S01]  /*0960*/  @!P0 IMAD.MOV.U32 R6, RZ, RZ, RZ ;  /* 0x000000ffff068224 */ /* 0x000fe200078e00ff */
[----:B------:R-:W-:Y:S06]  /*0970*/  @!P0 BRA `(.L_x_8) ;  /* 0x0000000000cc8947 */ /* 0x000fec0003800000 */
[----:B------:R-:W-:Y:S02]  /*0980*/  IMAD.SHL.U32 R2, R11, 0x100, RZ ;  /* 0x000001000b027824 */ /* 0x000fe400078e00ff */
[----:B------:R-:W-:Y:S02]  /*0990*/  HFMA2 R6, -RZ, RZ, 0, 0 ;  /* 0x00000000ff067431 */ /* 0x000fe400000001ff */
[----:B------:R-:W-:Y:S01]  /*09a0*/  IMAD.MOV.U32 R0, RZ, RZ, R1 ;  /* 0x000000ffff007224 */ /* 0x000fe200078e0001 */
[----:B------:R-:W0:Y:S01]  /*09b0*/  LDCU.64 UR10, c[0x4][URZ] ;  /* 0x01000000ff0a77ac */ /* 0x000e220008000a00 */
[----:B------:R-:W-:Y:S01]  /*09c0*/  LOP3.LUT R13, R2, 0x80000000, RZ, 0xfc, !PT ;  /* 0x80000000020d7812 */ /* 0x000fe200078efcff */
[----:B------:R-:W-:Y:S01]  /*09d0*/  UMOV UR5, URZ ;  /* 0x000000ff00057c82 */ /* 0x000fe20008000000 */
[----:B------:R-:W-:-:S05]  /*09e0*/  UMOV UR4, URZ ;  /* 0x000000ff00047c82 */ /* 0x000fca0008000000 */
.L_x_9:
[----:B0-----:R-:W-:Y:S02]  /*09f0*/  IMAD.U32 R8, RZ, RZ, UR10 ;  /* 0x0000000aff087e24 */ /* 0x001fe4000f8e00ff */
[----:B------:R-:W-:-:S05]  /*0a00*/  IMAD.U32 R9, RZ, RZ, UR11 ;  /* 0x0000000bff097e24 */ /* 0x000fca000f8e00ff */
[----:B------:R-:W2:Y:S01]  /*0a10*/  LDG.E.CONSTANT R2, desc[UR8][R8.64] ;  /* 0x0000000808027981 */ /* 0x000ea2000c1e9900 */
[----:B------:R-:W-:Y:S02]  /*0a20*/  UIADD3 UR10, UP0, UPT, UR10, 0x4, URZ ;  /* 0x000000040a0a7890 */ /* 0x000fe4000ff1e0ff */
[----:B------:R-:W-:Y:S02]  /*0a30*/  UIADD3 UR4, UPT, UPT, UR4, 0x1, URZ ;  /* 0x0000000104047890 */ /* 0x000fe4000fffe0ff */
[----:B------:R-:W-:Y:S02]  /*0a40*/  UIADD3.X UR11, UPT, UPT, URZ, UR11, URZ, UP0, !UPT ;  /* 0x0000000bff0b7290 */ /* 0x000fe400087fe4ff */
[----:B------:R-:W-:Y:S01]  /*0a50*/  UISETP.NE.AND UP0, UPT, UR4, 0x6, UPT ;  /* 0x000000060400788c */ /* 0x000fe2000bf05270 */
[----:B--2---:R-:W-:-:S03]  /*0a60*/  IMAD.WIDE.U32 R2, R2, R13, RZ ;  /* 0x0000000d02027225 */ /* 0x004fc600078e00ff */
[----:B------:R-:W-:-:S04]  /*0a70*/  IADD3 R7, P0, PT, R2, R6, RZ ;  /* 0x0000000602077210 */ /* 0x000fc80007f1e0ff */
[----:B------:R-:W-:Y:S01]  /*0a80*/  IADD3.X R6, PT, PT, R3, UR5, RZ, P0, !PT ;  /* 0x0000000503067c10 */ /* 0x000fe200087fe4ff */
[----:B------:R0:W-:Y:S02]  /*0a90*/  STL [R0], R7 ;  /* 0x0000000700007387 */ /* 0x0001e40000100800 */
[----:B0-----:R-:W-:Y:S01]  /*0aa0*/  IADD3 R0, PT, PT, R0, 0x4, RZ ;  /* 0x0000000400007810 */ /* 0x001fe20007ffe0ff */
[----:B------:R-:W-:Y:S06]  /*0ab0*/  BRA.U UP0, `(.L_x_9) ;  /* 0xfffffffd00cc7547 */ /* 0x000fec000b83ffff */
[----:B------:R-:W-:Y:S01]  /*0ac0*/  SHF.R.U32.HI R4, RZ, 0x17, R11 ;  /* 0x00000017ff047819 */ /* 0x000fe2000001160b */
[----:B------:R0:W-:Y:S03]  /*0ad0*/  STL [R1+0x18], R6 ;  /* 0x0000180601007387 */ /* 0x0001e60000100800 */
[C---:B------:R-:W-:Y:S02]  /*0ae0*/  LOP3.LUT R0, R4.reuse, 0xe0, RZ, 0xc0, !PT ;  /* 0x000000e004007812 */ /* 0x040fe400078ec0ff */
[----:B------:R-:W-:-:S03]  /*0af0*/  LOP3.LUT P0, RZ, R4, 0x1f, RZ, 0xc0, !PT ;  /* 0x0000001f04ff7812 */ /* 0x000fc6000780c0ff */
[----:B------:R-:W-:-:S05]  /*0b00*/  VIADD R0, R0, 0xffffff80 ;  /* 0xffffff8000007836 */ /* 0x000fca0000000000 */
[----:B------:R-:W-:-:S05]  /*0b10*/  SHF.R.U32.HI R0, RZ, 0x5, R0 ;  /* 0x00000005ff007819 */ /* 0x000fca0000011600 */
[----:B------:R-:W-:-:S05]  /*0b20*/  IMAD R7, R0, -0x4, R1 ;  /* 0xfffffffc00077824 */ /* 0x000fca00078e0201 */
[----:B------:R-:W2:Y:S04]  /*0b30*/  LDL R0, [R7+0x18] ;  /* 0x0000180007007983 */ /* 0x000ea80000100800 */
[----:B------:R-:W2:Y:S04]  /*0b40*/  LDL R3, [R7+0x14] ;  /* 0x0000140007037983 */ /* 0x000ea80000100800 */
[----:B------:R-:W3:Y:S01]  /*0b50*/  @P0 LDL R2, [R7+0x10] ;  /* 0x0000100007020983 */ /* 0x000ee20000100800 */
[----:B------:R-:W-:Y:S01]  /*0b60*/  LOP3.LUT R4, R4, 0x1f, RZ, 0xc0, !PT ;  /* 0x0000001f04047812 */ /* 0x000fe200078ec0ff */
[----:B------:R-:W-:Y:S01]  /*0b70*/  UMOV UR4, 0x54442d19 ;  /* 0x54442d1900047882 */ /* 0x000fe20000000000 */
[----:B------:R-:W-:-:S02]  /*0b80*/  UMOV UR5, 0x3bf921fb ;  /* 0x3bf921fb00057882 */ /* 0x000fc40000000000 */
[-C--:B--2---:R-:W-:Y:S02]  /*0b90*/  @P0 SHF.L.W.U32.HI R0, R3, R4.reuse, R0 ;  /* 0x0000000403000219 */ /* 0x084fe40000010e00 */
[----:B---3--:R-:W-:Y:S02]  /*0ba0*/  @P0 SHF.L.W.U32.HI R3, R2, R4, R3 ;  /* 0x0000000402030219 */ /* 0x008fe40000010e03 */
[----:B------:R-:W-:Y:S02]  /*0bb0*/  ISETP.GE.AND P0, PT, R11, RZ, PT ;  /* 0x000000ff0b00720c */ /* 0x000fe40003f06270 */
[C---:B------:R-:W-:Y:S01]  /*0bc0*/  SHF.L.W.U32.HI R2, R3.reuse, 0x2, R0 ;  /* 0x0000000203027819 */ /* 0x040fe20000010e00 */
[----:B------:R-:W-:-:S03]  /*0bd0*/  IMAD.SHL.U32 R3, R3, 0x4, RZ ;  /* 0x0000000403037824 */ /* 0x000fc600078e00ff */
[----:B------:R-:W-:Y:S02]  /*0be0*/  SHF.R.S32.HI R4, RZ, 0x1f, R2 ;  /* 0x0000001fff047819 */ /* 0x000fe40000011402 */
[----:B------:R-:W-:Y:S02]  /*0bf0*/  LOP3.LUT R11, R2, R11, RZ, 0x3c, !PT ;  /* 0x0000000b020b7212 */ /* 0x000fe400078e3cff */
[C---:B------:R-:W-:Y:S02]  /*0c00*/  LOP3.LUT R8, R4.reuse, R3, RZ, 0x3c, !PT ;  /* 0x0000000304087212 */ /* 0x040fe400078e3cff */
[----:B------:R-:W-:Y:S02]  /*0c10*/  LOP3.LUT R9, R4, R2, RZ, 0x3c, !PT ;  /* 0x0000000204097212 */ /* 0x000fe400078e3cff */
[----:B------:R-:W-:Y:S02]  /*0c20*/  SHF.R.U32.HI R3, RZ, 0x1e, R0 ;  /* 0x0000001eff037819 */ /* 0x000fe40000011600 */
[----:B------:R-:W-:-:S02]  /*0c30*/  ISETP.GE.AND P1, PT, R11, RZ, PT ;  /* 0x000000ff0b00720c */ /* 0x000fc40003f26270 */
[----:B------:R-:W1:Y:S01]  /*0c40*/  I2F.F64.S64 R8, R8 ;  /* 0x0000000800087312 */ /* 0x000e620000301c00 */
[----:B0-----:R-:W-:-:S05]  /*0c50*/  LEA.HI R6, R2, R3, RZ, 0x1 ;  /* 0x0000000302067211 */ /* 0x001fca00078f08ff */
[----:B------:R-:W-:-:S05]  /*0c60*/  IMAD.MOV R0, RZ, RZ, -R6 ;  /* 0x000000ffff007224 */ /* 0x000fca00078e0a06 */
[----:B------:R-:W-:Y:S01]  /*0c70*/  @!P0 MOV R6, R0 ;  /* 0x0000000000068202 */ /* 0x000fe20000000f00 */
[----:B-1----:R-:W-:-:S10]  /*0c80*/  DMUL R12, R8, UR4 ;  /* 0x00000004080c7c28 */ /* 0x002fd40008000000 */
[----:B------:R-:W0:Y:S02]  /*0c90*/  F2F.F32.F64 R12, R12 ;  /* 0x0000000c000c7310 */ /* 0x000e240000301000 */
[----:B0-----:R-:W-:-:S07]  /*0ca0*/  FSEL R0, -R12, R12, !P1 ;  /* 0x0000000c0c007208 */ /* 0x001fce0004800100 */
.L_x_8:
[----:B------:R-:W-:Y:S05]  /*0cb0*/  BSYNC.RECONVERGENT B0 ;  /* 0x0000000000007941 */ /* 0x000fea0003800200 */
.L_x_7:
[----:B------:R-:W0:Y:S01]  /*0cc0*/  LDCU UR4, c[0x0][0x394] ;  /* 0x00007280ff0477ac */ /* 0x000e220008000800 */
[----:B------:R-:W1:Y:S08]  /*0cd0*/  LDC R7, c[0x0][0x398] ;  /* 0x0000e600ff077b82 */ /* 0x000e700000000800 */
[----:B------:R-:W2:Y:S01]  /*0ce0*/  LDC.64 R2, c[0x0][0x380] ;  /* 0x0000e000ff027b82 */ /* 0x000ea20000000a00 */
[----:B0-----:R-:W-:-:S06]  /*0cf0*/  UIMAD UR4, UR6, UR4, UR7 ;  /* 0x00000004060472a4 */ /* 0x001fcc000f8e0207 */
[----:B-1----:R-:W-:-:S04]  /*0d00*/  IMAD R7, R7, UR4, R10 ;  /* 0x0000000407077c24 */ /* 0x002fc8000f8e020a */
[----:B--2---:R-:W-:-:S05]  /*0d10*/  IMAD.WIDE R2, R7, 0x4, R2 ;  /* 0x0000000407027825 */ /* 0x004fca00078e0202 */
[----:B------:R-:W2:Y:S01]  /*0d20*/  LDG.E R13, desc[UR8][R2.64] ;  /* 0x00000008020d7981 */ /* 0x000ea2000c1e1900 */
[----:B------:R-:W-:-:S05]  /*0d30*/  IMAD.WIDE R4, R5, 0x4, R2 ;  /* 0x0000000405047825 */ /* 0x000fca00078e0202 */
[----:B------:R-:W3:Y:S01]  /*0d40*/  LDG.E R15, desc[UR8][R4.64] ;  /* 0x00000008040f7981 */ /* 0x000ee2000c1e1900 */
[----:B------:R-:W-:Y:S02]  /*0d50*/  IMAD.MOV.U32 R8, RZ, RZ, 0x37cbac00 ;  /* 0x37cbac00ff087424 */ /* 0x000fe400078e00ff */
[----:B------:R-:W-:Y:S01]  /*0d60*/  FMUL R7, R0, R0 ;  /* 0x0000000000077220 */ /* 0x000fe20000400000 */
[----:B------:R-:W-:-:S03]  /*0d70*/  IMAD.MOV.U32 R10, RZ, RZ, 0x394d4153 ;  /* 0x394d4153ff0a7424 */ /* 0x000fc600078e00ff */
[C---:B------:R-:W-:Y:S01]  /*0d80*/  FFMA R8, R7.reuse, R8, -0.0013887860113754868507 ;  /* 0xbab607ed07087423 */ /* 0x040fe20000000008 */
[----:B------:R-:W-:-:S03]  /*0d90*/  FFMA R10, R7, -R10, 0.0083327032625675201416 ;  /* 0x3c0885e4070a7423 */ /* 0x000fc6000000080a */
[C---:B------:R-:W-:Y:S01]  /*0da0*/  FFMA R8, R7.reuse, R8, 0.041666727513074874878 ;  /* 0x3d2aaabb07087423 */ /* 0x040fe20000000008 */
[C---:B------:R-:W-:Y:S01]  /*0db0*/  FFMA R9, R7.reuse, R0, RZ ;  /* 0x0000000007097223 */ /* 0x040fe200000000ff */
[C---:B------:R-:W-:Y:S01]  /*0dc0*/  FFMA R10, R7.reuse, R10, -0.16666662693023681641 ;  /* 0xbe2aaaa8070a7423 */ /* 0x040fe2000000000a */
[C---:B------:R-:W-:Y:S01]  /*0dd0*/  LOP3.LUT R11, R6.reuse, 0x1, RZ, 0xc0, !PT ;  /* 0x00000001060b7812 */ /* 0x040fe200078ec0ff */
[----:B------:R-:W-:Y:S02]  /*0de0*/  FFMA R8, R7, R8, -0.4999999701976776123 ;  /* 0xbeffffff07087423 */ /* 0x000fe40000000008 */
[----:B------:R-:W-:Y:S01]  /*0df0*/  FFMA R9, R9, R10, R0 ;  /* 0x0000000a09097223 */ /* 0x000fe20000000000 */
[----:B------:R-:W-:Y:S01]  /*0e00*/  ISETP.NE.U32.AND P0, PT, R11, 0x1, PT ;  /* 0x000000010b00780c */ /* 0x000fe20003f05070 */
[----:B------:R-:W-:Y:S01]  /*0e10*/  FFMA R8, R7, R8, 1 ;  /* 0x3f80000007087423 */ /* 0x000fe20000000008 */
[C---:B------:R-:W-:Y:S01]  /*0e20*/  VIADD R7, R6.reuse, 0x1 ;  /* 0x0000000106077836 */ /* 0x040fe20000000000 */
[----:B------:R-:W-:-:S03]  /*0e30*/  LOP3.LUT P1, RZ, R6, 0x2, RZ, 0xc0, !PT ;  /* 0x0000000206ff7812 */ /* 0x000fc6000782c0ff */
[----:B------:R-:W-:Y:S02]  /*0e40*/  FSEL R0, R8, R9, !P0 ;  /* 0x0000000908007208 */ /* 0x000fe40004000000 */
[----:B------:R-:W-:Y:S02]  /*0e50*/  LOP3.LUT P2, RZ, R7, 0x2, RZ, 0xc0, !PT ;  /* 0x0000000207ff7812 */ /* 0x000fe4000784c0ff */
[----:B------:R-:W-:Y:S02]  /*0e60*/  FSEL R8, R9, R8, !P0 ;  /* 0x0000000809087208 */ /* 0x000fe40004000000 */
[----:B------:R-:W-:Y:S02]  /*0e70*/  FSEL R0, R0, -R0, !P1 ;  /* 0x8000000000007208 */ /* 0x000fe40004800000 */
[----:B------:R-:W-:-:S03]  /*0e80*/  FSEL R8, R8, -R8, !P2 ;  /* 0x8000000808087208 */ /* 0x000fc60005000000 */
[C---:B---3--:R-:W-:Y:S01]  /*0e90*/  FMUL R7, R0.reuse, R15 ;  /* 0x0000000f00077220 */ /* 0x048fe20000400000 */
[----:B--2---:R-:W-:-:S03]  /*0ea0*/  FMUL R0, R0, R13 ;  /* 0x0000000d00007220 */ /* 0x004fc60000400000 */
[C---:B------:R-:W-:Y:S01]  /*0eb0*/  FFMA R7, R8.reuse, R13, -R7 ;  /* 0x0000000d08077223 */ /* 0x040fe20000000807 */
[----:B------:R-:W-:-:S04]  /*0ec0*/  FFMA R15, R8, R15, R0 ;  /* 0x0000000f080f7223 */ /* 0x000fc80000000000 */
[----:B------:R-:W-:Y:S04]  /*0ed0*/  STG.E desc[UR8][R2.64], R7 ;  /* 0x0000000702007986 */ /* 0x000fe8000c101908 */
[----:B------:R-:W-:Y:S01]  /*0ee0*/  STG.E desc[UR8][R4.64], R15 ;  /* 0x0000000f04007986 */ /* 0x000fe2000c101908 */
[----:B------:R-:W-:Y:S05]  /*0ef0*/  EXIT ;  /* 0x000000000000794d */ /* 0x000fea0003800000 */
        .weak           $__internal_0_$__cuda_sm3x_div_rn_noftz_f32_slowpath
        .type           $__internal_0_$__cuda_sm3x_div_rn_noftz_f32_slowpath,@function
        .size           $__internal_0_$__cuda_sm3x_div_rn_noftz_f32_slowpath,(.L_x_22 - $__internal_0_$__cuda_sm3x_div_rn_noftz_f32_slowpath)
$__internal_0_$__cuda_sm3x_div_rn_noftz_f32_slowpath:
[----:B------:R-:W-:Y:S01]  /*0f00*/  SHF.R.U32.HI R6, RZ, 0x17, R3 ;  /* 0x00000017ff067819 */ /* 0x000fe20000011603 */
[----:B------:R-:W-:Y:S01]  /*0f10*/  BSSY.RECONVERGENT B1, `(.L_x_10) ;  /* 0x0000062000017945 */ /* 0x000fe20003800200 */
[----:B------:R-:W-:Y:S02]  /*0f20*/  SHF.R.U32.HI R4, RZ, 0x17, R0 ;  /* 0x00000017ff047819 */ /* 0x000fe40000011600 */
[----:B------:R-:W-:Y:S02]  /*0f30*/  LOP3.LUT R12, R6, 0xff, RZ, 0xc0, !PT ;  /* 0x000000ff060c7812 */ /* 0x000fe400078ec0ff */
[----:B------:R-:W-:Y:S02]  /*0f40*/  LOP3.LUT R11, R4, 0xff, RZ, 0xc0, !PT ;  /* 0x000000ff040b7812 */ /* 0x000fe400078ec0ff */
[----:B------:R-:W-:-:S03]  /*0f50*/  IADD3 R8, PT, PT, R12, -0x1, RZ ;  /* 0xffffffff0c087810 */ /* 0x000fc60007ffe0ff */
[----:B------:R-:W-:Y:S01]  /*0f60*/  VIADD R6, R11, 0xffffffff ;  /* 0xffffffff0b067836 */ /* 0x000fe20000000000 */
[----:B------:R-:W-:-:S04]  /*0f70*/  ISETP.GT.U32.AND P0, PT, R8, 0xfd, PT ;  /* 0x000000fd0800780c */ /* 0x000fc80003f04070 */
[----:B------:R-:W-:-:S13]  /*0f80*/  ISETP.GT.U32.OR P0, PT, R6, 0xfd, P0 ;  /* 0x000000fd0600780c */ /* 0x000fda0000704470 */
[----:B------:R-:W-:Y:S01]  /*0f90*/  @!P0 IMAD.MOV.U32 R4, RZ, RZ, RZ ;  /* 0x000000ffff048224 */ /* 0x000fe200078e00ff */
[----:B------:R-:W-:Y:S06]  /*0fa0*/  @!P0 BRA `(.L_x_11) ;  /* 0x00000000005c8947 */ /* 0x000fec0003800000 */
[----:B------:R-:W-:Y:S02]  /*0fb0*/  FSETP.GTU.FTZ.AND P0, PT, |R0|, +INF , PT ;  /* 0x7f8000000000780b */ /* 0x000fe40003f1c200 */
[----:B------:R-:W-:-:S04]  /*0fc0*/  FSETP.GTU.FTZ.AND P1, PT, |R3|, +INF , PT ;  /* 0x7f8000000300780b */ /* 0x000fc80003f3c200 */
[----:B------:R-:W-:-:S13]  /*0fd0*/  PLOP3.LUT P0, PT, P0, P1, PT, 0xf8, 0x8f ;  /* 0x00000000008f781c */ /* 0x000fda0000703f70 */
[----:B------:R-:W-:Y:S05]  /*0fe0*/  @P0 BRA `(.L_x_12) ;  /* 0x00000004004c0947 */ /* 0x000fea0003800000 */
[----:B------:R-:W-:-:S13]  /*0ff0*/  LOP3.LUT P0, RZ, R3, 0x7fffffff, R0, 0xc8, !PT ;  /* 0x7fffffff03ff7812 */ /* 0x000fda000780c800 */
[----:B------:R-:W-:Y:S05]  /*1000*/  @!P0 BRA `(.L_x_13) ;  /* 0x00000004003c8947 */ /* 0x000fea0003800000 */
[C---:B------:R-:W-:Y:S02]  /*1010*/  FSETP.NEU.FTZ.AND P2, PT, |R0|.reuse, +INF , PT ;  /* 0x7f8000000000780b */ /* 0x040fe40003f5d200 */
[----:B------:R-:W-:Y:S02]  /*1020*/  FSETP.NEU.FTZ.AND P1, PT, |R3|, +INF , PT ;  /* 0x7f8000000300780b */ /* 0x000fe40003f3d200 */
[----:B------:R-:W-:-:S11]  /*1030*/  FSETP.NEU.FTZ.AND P0, PT, |R0|, +INF , PT ;  /* 0x7f8000000000780b */ /* 0x000fd60003f1d200 */
[----:B------:R-:W-:Y:S05]  /*1040*/  @!P1 BRA !P2, `(.L_x_13) ;  /* 0x00000004002c9947 */ /* 0x000fea0005000000 */
[----:B------:R-:W-:-:S04]  /*1050*/  LOP3.LUT P2, RZ, R0, 0x7fffffff, RZ, 0xc0, !PT ;  /* 0x7fffffff00ff7812 */ /* 0x000fc8000784c0ff */
[----:B------:R-:W-:-:S13]  /*1060*/  PLOP3.LUT P1, PT, P1, P2, PT, 0x2f, 0xf2 ;  /* 0x0000000000f2781c */ /* 0x000fda0000f24577 */
[----:B------:R-:W-:Y:S05]  /*1070*/  @P1 BRA `(.L_x_14) ;  /* 0x0000000400181947 */ /* 0x000fea0003800000 */
[----:B------:R-:W-:-:S04]  /*1080*/  LOP3.LUT P1, RZ, R3, 0x7fffffff, RZ, 0xc0, !PT ;  /* 0x7fffffff03ff7812 */ /* 0x000fc8000782c0ff */
[----:B------:R-:W-:-:S13]  /*1090*/  PLOP3.LUT P0, PT, P0, P1, PT, 0x2f, 0xf2 ;  /* 0x0000000000f2781c */ /* 0x000fda0000702577 */
[----:B------:R-:W-:Y:S05]  /*10a0*/  @P0 BRA `(.L_x_15) ;  /* 0x0000000400000947 */ /* 0x000fea0003800000 */
[----:B------:R-:W-:Y:S02]  /*10b0*/  ISETP.GE.AND P0, PT, R6, RZ, PT ;  /* 0x000000ff0600720c */ /* 0x000fe40003f06270 */
[----:B------:R-:W-:-:S11]  /*10c0*/  ISETP.GE.AND P1, PT, R8, RZ, PT ;  /* 0x000000ff0800720c */ /* 0x000fd60003f26270 */
[----:B------:R-:W-:Y:S01]  /*10d0*/  @P0 IMAD.MOV.U32 R4, RZ, RZ, RZ ;  /* 0x000000ffff040224 */ /* 0x000fe200078e00ff */
[----:B------:R-:W-:Y:S01]  /*10e0*/  @!P0 MOV R4, 0xffffffc0 ;  /* 0xffffffc000048802 */ /* 0x000fe20000000f00 */
[----:B------:R-:W-:Y:S01]  /*10f0*/  @!P0 FFMA R0, R0, 1.84467440737095516160e+19, RZ ;  /* 0x5f80000000008823 */ /* 0x000fe200000000ff */
[----:B------:R-:W-:-:S03]  /*1100*/  @!P1 FFMA R3, R3, 1.84467440737095516160e+19, RZ ;  /* 0x5f80000003039823 */ /* 0x000fc600000000ff */
[----:B------:R-:W-:-:S07]  /*1110*/  @!P1 VIADD R4, R4, 0x40 ;  /* 0x0000004004049836 */ /* 0x000fce0000000000 */
.L_x_11:
[----:B------:R-:W-:Y:S01]  /*1120*/  LEA R6, R12, 0xc0800000, 0x17 ;  /* 0xc08000000c067811 */ /* 0x000fe200078eb8ff */
[----:B------:R-:W-:Y:S04]  /*1130*/  BSSY.RECONVERGENT B2, `(.L_x_16) ;  /* 0x0000036000027945 */ /* 0x000fe80003800200 */
[----:B------:R-:W-:Y:S02]  /*1140*/  IMAD.IADD R6, R3, 0x1, -R6 ;  /* 0x0000000103067824 */ /* 0x000fe400078e0a06 */
[----:B------:R-:W-:Y:S02]  /*1150*/  VIADD R3, R11, 0xffffff81 ;  /* 0xffffff810b037836 */ /* 0x000fe40000000000 */
[----:B------:R-:W0:Y:S01]  /*1160*/  MUFU.RCP R8, R6 ;  /* 0x0000000600087308 */ /* 0x000e220000001000 */
[----:B------:R-:W-:Y:S01]  /*1170*/  FADD.FTZ R9, -R6, -RZ ;  /* 0x800000ff06097221 */ /* 0x000fe20000010100 */
[----:B------:R-:W-:-:S03]  /*1180*/  IMAD R0, R3, -0x800000, R0 ;  /* 0xff80000003007824 */ /* 0x000fc600078e0200 */
[----:B0-----:R-:W-:-:S04]  /*1190*/  FFMA R11, R8, R9, 1 ;  /* 0x3f800000080b7423 */ /* 0x001fc80000000009 */
[----:B------:R-:W-:-:S04]  /*11a0*/  FFMA R13, R8, R11, R8 ;  /* 0x0000000b080d7223 */ /* 0x000fc80000000008 */
[----:B------:R-:W-:-:S04]  /*11b0*/  FFMA R8, R0, R13, RZ ;  /* 0x0000000d00087223 */ /* 0x000fc800000000ff */
[----:B------:R-:W-:-:S04]  /*11c0*/  FFMA R11, R9, R8, R0 ;  /* 0x00000008090b7223 */ /* 0x000fc80000000000 */
[----:B------:R-:W-:-:S04]  /*11d0*/  FFMA R8, R13, R11, R8 ;  /* 0x0000000b0d087223 */ /* 0x000fc80000000008 */
[----:B------:R-:W-:Y:S01]  /*11e0*/  FFMA R11, R9, R8, R0 ;  /* 0x00000008090b7223 */ /* 0x000fe20000000000 */
[----:B------:R-:W-:-:S03]  /*11f0*/  IADD3 R9, PT, PT, R3, 0x7f, -R12 ;  /* 0x0000007f03097810 */ /* 0x000fc60007ffe80c */
[----:B------:R-:W-:Y:S01]  /*1200*/  FFMA R0, R13, R11, R8 ;  /* 0x0000000b0d007223 */ /* 0x000fe20000000008 */
[----:B------:R-:W-:-:S04]  /*1210*/  IADD3 R9, PT, PT, R9, R4, RZ ;  /* 0x0000000409097210 */ /* 0x000fc80007ffe0ff */
[----:B------:R-:W-:-:S04]  /*1220*/  SHF.R.U32.HI R3, RZ, 0x17, R0 ;  /* 0x00000017ff037819 */ /* 0x000fc80000011600 */
[----:B------:R-:W-:-:S05]  /*1230*/  LOP3.LUT R3, R3, 0xff, RZ, 0xc0, !PT ;  /* 0x000000ff03037812 */ /* 0x000fca00078ec0ff */
[----:B------:R-:W-:-:S04]  /*1240*/  IMAD.IADD R12, R3, 0x1, R9 ;  /* 0x00000001030c7824 */ /* 0x000fc800078e0209 */
[----:B------:R-:W-:-:S05]  /*1250*/  VIADD R3, R12, 0xffffffff ;  /* 0xffffffff0c037836 */ /* 0x000fca0000000000 */
[----:B------:R-:W-:-:S13]  /*1260*/  ISETP.GE.U32.AND P0, PT, R3, 0xfe, PT ;  /* 0x000000fe0300780c */ /* 0x000fda0003f06070 */
[----:B------:R-:W-:Y:S05]  /*1270*/  @!P0 BRA `(.L_x_17) ;  /* 0x0000000000808947 */ /* 0x000fea0003800000 */
[----:B------:R-:W-:-:S13]  /*1280*/  ISETP.GT.AND P0, PT, R12, 0xfe, PT ;  /* 0x000000fe0c00780c */ /* 0x000fda0003f04270 */
[----:B------:R-:W-:Y:S05]  /*1290*/  @P0 BRA `(.L_x_18) ;  /* 0x00000000006c0947 */ /* 0x000fea0003800000 */
[----:B------:R-:W-:-:S13]  /*12a0*/  ISETP.GE.AND P0, PT, R12, 0x1, PT ;  /* 0x000000010c00780c */ /* 0x000fda0003f06270 */
[----:B------:R-:W-:Y:S05]  /*12b0*/  @P0 BRA `(.L_x_19) ;  /* 0x0000000000740947 */ /* 0x000fea0003800000 */
[----:B------:R-:W-:Y:S02]  /*12c0*/  ISETP.GE.AND P0, PT, R12, -0x18, PT ;  /* 0xffffffe80c00780c */ /* 0x000fe40003f06270 */
[----:B------:R-:W-:-:S11]  /*12d0*/  LOP3.LUT R0, R0, 0x80000000, RZ, 0xc0, !PT ;  /* 0x8000000000007812 */ /* 0x000fd600078ec0ff */
[----:B------:R-:W-:Y:S05]  /*12e0*/  @!P0 BRA `(.L_x_19) ;  /* 0x0000000000688947 */ /* 0x000fea0003800000 */
[CCC-:B------:R-:W-:Y:S01]  /*12f0*/  FFMA.RZ R3, R13.reuse, R11.reuse, R8.reuse ;  /* 0x0000000b0d037223 */ /* 0x1c0fe2000000c008 */
[C---:B------:R-:W-:Y:S01]  /*1300*/  IADD3 R9, PT, PT, R12.reuse, 0x20, RZ ;  /* 0x000000200c097810 */ /* 0x040fe20007ffe0ff */
[-CC-:B------:R-:W-:Y:S01]  /*1310*/  FFMA.RM R4, R13, R11.reuse, R8.reuse ;  /* 0x0000000b0d047223 */ /* 0x180fe20000004008 */
[C---:B------:R-:W-:Y:S02]  /*1320*/  ISETP.NE.AND P2, PT, R12.reuse, RZ, PT ;  /* 0x000000ff0c00720c */ /* 0x040fe40003f45270 */
[----:B------:R-:W-:Y:S01]  /*1330*/  LOP3.LUT R6, R3, 0x7fffff, RZ, 0xc0, !PT ;  /* 0x007fffff03067812 */ /* 0x000fe200078ec0ff */
[----:B------:R-:W-:Y:S01]  /*1340*/  FFMA.RP R3, R13, R11, R8 ;  /* 0x0000000b0d037223 */ /* 0x000fe20000008008 */
[----:B------:R-:W-:Y:S01]  /*1350*/  IMAD.MOV R8, RZ, RZ, -R12 ;  /* 0x000000ffff087224 */ /* 0x000fe200078e0a0c */
[----:B------:R-:W-:Y:S02]  /*1360*/  ISETP.NE.AND P1, PT, R12, RZ, PT ;  /* 0x000000ff0c00720c */ /* 0x000fe40003f25270 */
[----:B------:R-:W-:-:S02]  /*1370*/  LOP3.LUT R6, R6, 0x800000, RZ, 0xfc, !PT ;  /* 0x0080000006067812 */ /* 0x000fc400078efcff */
[----:B------:R-:W-:Y:S02]  /*1380*/  FSETP.NEU.FTZ.AND P0, PT, R3, R4, PT ;  /* 0x000000040300720b */ /* 0x000fe40003f1d000 */
[----:B------:R-:W-:Y:S02]  /*1390*/  SHF.L.U32 R9, R6, R9, RZ ;  /* 0x0000000906097219 */ /* 0x000fe400000006ff */
[----:B------:R-:W-:Y:S02]  /*13a0*/  SEL R3, R8, RZ, P2 ;  /* 0x000000ff08037207 */ /* 0x000fe40001000000 */
[----:B------:R-:W-:Y:S02]  /*13b0*/  ISETP.NE.AND P1, PT, R9, RZ, P1 ;  /* 0x000000ff0900720c */ /* 0x000fe40000f25270 */
[----:B------:R-:W-:Y:S02]  /*13c0*/  SHF.R.U32.HI R3, RZ, R3, R6 ;  /* 0x00000003ff037219 */ /* 0x000fe40000011606 */
[----:B------:R-:W-:-:S02]  /*13d0*/  PLOP3.LUT P0, PT, P0, P1, PT, 0xf8, 0x8f ;  /* 0x00000000008f781c */ /* 0x000fc40000703f70 */
[----:B------:R-:W-:Y:S02]  /*13e0*/  SHF.R.U32.HI R9, RZ, 0x1, R3 ;  /* 0x00000001ff097819 */ /* 0x000fe40000011603 */
[----:B------:R-:W-:-:S04]  /*13f0*/  SEL R4, RZ, 0x1, !P0 ;  /* 0x00000001ff047807 */ /* 0x000fc80004000000 */
[----:B------:R-:W-:-:S04]  /*1400*/  LOP3.LUT R4, R4, 0x1, R9, 0xf8, !PT ;  /* 0x0000000104047812 */ /* 0x000fc800078ef809 */
[----:B------:R-:W-:-:S05]  /*1410*/  LOP3.LUT R4, R4, R3, RZ, 0xc0, !PT ;  /* 0x0000000304047212 */ /* 0x000fca00078ec0ff */
[----:B------:R-:W-:-:S05]  /*1420*/  IMAD.IADD R9, R9, 0x1, R4 ;  /* 0x0000000109097824 */ /* 0x000fca00078e0204 */
[----:B------:R-:W-:Y:S01]  /*1430*/  LOP3.LUT R0, R9, R0, RZ, 0xfc, !PT ;  /* 0x0000000009007212 */ /* 0x000fe200078efcff */
[----:B------:R-:W-:Y:S06]  /*1440*/  BRA `(.L_x_19) ;  /* 0x0000000000107947 */ /* 0x000fec0003800000 */
.L_x_18:
[----:B------:R-:W-:-:S04]  /*1450*/  LOP3.LUT R0, R0, 0x80000000, RZ, 0xc0, !PT ;  /* 0x8000000000007812 */ /* 0x000fc800078ec0ff */
[----:B------:R-:W-:Y:S01]  /*1460*/  LOP3.LUT R0, R0, 0x7f800000, RZ, 0xfc, !PT ;  /* 0x7f80000000007812 */ /* 0x000fe200078efcff */
[----:B------:R-:W-:Y:S06]  /*1470*/  BRA `(.L_x_19) ;  /* 0x0000000000047947 */ /* 0x000fec0003800000 */
.L_x_17:
[----:B------:R-:W-:-:S07]  /*1480*/  LEA R0, R9, R0, 0x17 ;  /* 0x0000000009007211 */ /* 0x000fce00078eb8ff */
.L_x_19:
[----:B------:R-:W-:Y:S05]  /*1490*/  BSYNC.RECONVERGENT B2 ;  /* 0x0000000000027941 */ /* 0x000fea0003800200 */
.L_x_16:
[----:B------:R-:W-:Y:S05]  /*14a0*/  BRA `(.L_x_20) ;  /* 0x0000000000207947 */ /* 0x000fea0003800000 */
.L_x_15:
[----:B------:R-:W-:-:S04]  /*14b0*/  LOP3.LUT R0, R3, 0x80000000, R0, 0x48, !PT ;  /* 0x8000000003007812 */ /* 0x000fc800078e4800 */
[----:B------:R-:W-:Y:S01]  /*14c0*/  LOP3.LUT R0, R0, 0x7f800000, RZ, 0xfc, !PT ;  /* 0x7f80000000007812 */ /* 0x000fe200078efcff */
[----:B------:R-:W-:Y:S06]  /*14d0*/  BRA `(.L_x_20) ;  /* 0x0000000000147947 */ /* 0x000fec0003800000 */
.L_x_14:
[----:B------:R-:W-:Y:S01]  /*14e0*/  LOP3.LUT R0, R3, 0x80000000, R0, 0x48, !PT ;  /* 0x8000000003007812 */ /* 0x000fe200078e4800 */
[----:B------:R-:W-:Y:S06]  /*14f0*/  BRA `(.L_x_20) ;  /* 0x00000000000c7947 */ /* 0x000fec0003800000 */
.L_x_13:
[----:B------:R-:W0:Y:S01]  /*1500*/  MUFU.RSQ R0, -QNAN ;  /* 0xffc0000000007908 */ /* 0x000e220000001400 */
[----:B------:R-:W-:Y:S05]  /*1510*/  BRA `(.L_x_20) ;  /* 0x0000000000047947 */ /* 0x000fea0003800000 */
.L_x_12:
[----:B------:R-:W-:-:S07]  /*1520*/  FADD.FTZ R0, R0, R3 ;  /* 0x0000000300007221 */ /* 0x000fce0000010000 */
.L_x_20:
[----:B------:R-:W-:Y:S05]  /*1530*/  BSYNC.RECONVERGENT B1 ;  /* 0x0000000000017941 */ /* 0x000fea0003800200 */
.L_x_10:
[----:B------:R-:W-:-:S04]  /*1540*/  IMAD.MOV.U32 R3, RZ, RZ, 0x0 ;  /* 0x00000000ff037424 */ /* 0x000fc800078e00ff */
[----:B0-----:R-:W-:Y:S05]  /*1550*/  RET.REL.NODEC R2 `(rope) ;  /* 0xffffffe802a87950 */ /* 0x001fea0003c3ffff */
.L_x_21:
[----:B------:R-:W-:-:S00]  /*1560*/  BRA `(.L_x_21) ;  /* 0xfffffffc00fc7947 */ /* 0x000fc0000383ffff */
[----:B------:R-:W-:-:S00]  /*1570*/  NOP ;  /* 0x0000000000007918 */ /* 0x000fc00000000000 */
        /* <DEDUP_REMOVED lines=8> */
.L_x_22:


//--------------------- .nv.global.init           --------------------------
	.section	.nv.global.init,"aw",@progbits
	.align	4
.nv.global.init:
	.type		__cudart_i2opi_f,@object
	.size		__cudart_i2opi_f,(.L_0 - __cudart_i2opi_f)
__cudart_i2opi_f:
        /*0000*/ 	.byte	0x41, 0x90, 0x43, 0x3c, 0x99, 0x95, 0x62, 0xdb, 0xc0, 0xdd, 0x34, 0xf5, 0xd1, 0x57, 0x27, 0xfc
        /*0010*/ 	.byte	0x29, 0x15, 0x44, 0x4e, 0x6e, 0x83, 0xf9, 0xa2
.L_0:


//--------------------- .nv.shared.reserved.0     --------------------------
	.section	.nv.shared.reserved.0,"aw",@nobits
	.weak		__nv_reservedSMEM_offset_0_alias
	.size		__nv_reservedSMEM_offset_0_alias, 0, 64
	.other		__nv_reservedSMEM_offset_0_alias,@"STO_CUDA_RESERVED_SHARED STV_DEFAULT"
__nv_reservedSMEM_offset_0_alias:
	.zero		0
	.zero		64


//--------------------- .nv.constant0.rope        --------------------------
	.section	.nv.constant0.rope,"a",@progbits
	.sectionflags	@""
	.align	4
.nv.constant0.rope:
	.zero		924


//--------------------- SYMBOLS --------------------------

	.type		.nv.reservedSmem.offset0,@object
	.size		.nv.reservedSmem.offset0,0x4
